	.headerflags	@"EF_CUDA_TEXMODE_UNIFIED EF_CUDA_64BIT_ADDRESS EF_CUDA_ACCELERATORS EF_CUDA_SM90 EF_CUDA_VIRTUAL_SM(EF_CUDA_SM90)"
	.elftype	@"ET_EXEC"


//--------------------- .nv.info                  --------------------------
	.section	.nv.info,"",@"SHT_CUDA_INFO"
	.align	4


	//----- nvinfo : EIATTR_REGCOUNT
	.align		4
        /*0000*/ 	.byte	0x04, 0x2f
        /*0002*/ 	.short	(.L_1 - .L_0)
	.align		4
.L_0:
        /*0004*/ 	.word	index@(triton_poi_fused_add_addmm_mul_78)
        /*0008*/ 	.word	0x00000016


	//----- nvinfo : EIATTR_MIN_STACK_SIZE
	.align		4
.L_1:
        /*000c*/ 	.byte	0x04, 0x12
        /*000e*/ 	.short	(.L_3 - .L_2)
	.align		4
.L_2:
        /*0010*/ 	.word	index@(triton_poi_fused_add_addmm_mul_78)
        /*0014*/ 	.word	0x00000000


	//----- nvinfo : EIATTR_FRAME_SIZE
	.align		4
.L_3:
        /*0018*/ 	.byte	0x04, 0x11
        /*001a*/ 	.short	(.L_5 - .L_4)
	.align		4
.L_4:
        /*001c*/ 	.word	index@(triton_poi_fused_add_addmm_mul_78)
        /*0020*/ 	.word	0x00000000


	//----- nvinfo : EIATTR_MIN_STACK_SIZE
	.align		4
.L_5:
        /*0024*/ 	.byte	0x04, 0x12
        /*0026*/ 	.short	(.L_7 - .L_6)
	.align		4
.L_6:
        /*0028*/ 	.word	index@(triton_poi_fused_add_addmm_mul_78)
        /*002c*/ 	.word	0x00000000
.L_7:


//--------------------- .nv.info.triton_poi_fused_add_addmm_mul_78 --------------------------
	.section	.nv.info.triton_poi_fused_add_addmm_mul_78,"",@"SHT_CUDA_INFO"
	.sectionflags	@""
	.align	4


	//----- nvinfo : EIATTR_CUDA_API_VERSION
	.align		4
        /*0000*/ 	.byte	0x04, 0x37
        /*0002*/ 	.short	(.L_9 - .L_8)
.L_8:
        /*0004*/ 	.word	0x0000007c


	//----- nvinfo : EIATTR_KPARAM_INFO
	.align		4
.L_9:
        /*0008*/ 	.byte	0x04, 0x17
        /*000a*/ 	.short	(.L_11 - .L_10)
.L_10:
        /*000c*/ 	.word	0x00000000
        /*0010*/ 	.short	0x0004
        /*0012*/ 	.short	0x0020
        /*0014*/ 	.byte	0x00, 0xf0, 0x11, 0x00


	//----- nvinfo : EIATTR_KPARAM_INFO
	.align		4
.L_11:
        /*0018*/ 	.byte	0x04, 0x17
        /*001a*/ 	.short	(.L_13 - .L_12)
.L_12:
        /*001c*/ 	.word	0x00000000
        /*0020*/ 	.short	0x0003
        /*0022*/ 	.short	0x0018
        /*0024*/ 	.byte	0x00, 0xf4, 0x21, 0x00


	//----- nvinfo : EIATTR_KPARAM_INFO
	.align		4
.L_13:
        /*0028*/ 	.byte	0x04, 0x17
        /*002a*/ 	.short	(.L_15 - .L_14)
.L_14:
        /*002c*/ 	.word	0x00000000
        /*0030*/ 	.short	0x0002
        /*0032*/ 	.short	0x0010
        /*0034*/ 	.byte	0x00, 0xf4, 0x21, 0x00


	//----- nvinfo : EIATTR_KPARAM_INFO
	.align		4
.L_15:
        /*0038*/ 	.byte	0x04, 0x17
        /*003a*/ 	.short	(.L_17 - .L_16)
.L_16:
        /*003c*/ 	.word	0x00000000
        /*0040*/ 	.short	0x0001
        /*0042*/ 	.short	0x0008
        /*0044*/ 	.byte	0x00, 0xf4, 0x21, 0x00


	//----- nvinfo : EIATTR_KPARAM_INFO
	.align		4
.L_17:
        /*0048*/ 	.byte	0x04, 0x17
        /*004a*/ 	.short	(.L_19 - .L_18)
.L_18:
        /*004c*/ 	.word	0x00000000
        /*0050*/ 	.short	0x0000
        /*0052*/ 	.short	0x0000
        /*0054*/ 	.byte	0x00, 0xf4, 0x21, 0x00


	//----- nvinfo : EIATTR_SPARSE_MMA_MASK
	.align		4
.L_19:
        /*0058*/ 	.byte	0x03, 0x50
        /*005a*/ 	.short	0x0000


	//----- nvinfo : EIATTR_MAXREG_COUNT
	.align		4
        /*005c*/ 	.byte	0x03, 0x1b
        /*005e*/ 	.short	0x00ff


	//----- nvinfo : EIATTR_EXIT_INSTR_OFFSETS
	.align		4
        /*0060*/ 	.byte	0x04, 0x1c
        /*0062*/ 	.short	(.L_21 - .L_20)


	//   ....[0]....
.L_20:
        /*0064*/ 	.word	0x000002c0


	//----- nvinfo : EIATTR_REQNTID
	.align		4
.L_21:
        /*0068*/ 	.byte	0x04, 0x10
        /*006a*/ 	.short	(.L_23 - .L_22)
.L_22:
        /*006c*/ 	.word	0x00000080
        /*0070*/ 	.word	0x00000001
        /*0074*/ 	.word	0x00000001


	//----- nvinfo : EIATTR_CBANK_PARAM_SIZE
	.align		4
.L_23:
        /*0078*/ 	.byte	0x03, 0x19
        /*007a*/ 	.short	0x0024


	//----- nvinfo : EIATTR_PARAM_CBANK
	.align		4
        /*007c*/ 	.byte	0x04, 0x0a
        /*007e*/ 	.short	(.L_25 - .L_24)
	.align		4
.L_24:
        /*0080*/ 	.word	index@(.nv.constant0.triton_poi_fused_add_addmm_mul_78)
        /*0084*/ 	.short	0x0210
        /*0086*/ 	.short	0x0024


	//----- nvinfo : EIATTR_SW_WAR
	.align		4
.L_25:
        /*0088*/ 	.byte	0x04, 0x36
        /*008a*/ 	.short	(.L_27 - .L_26)
.L_26:
        /*008c*/ 	.word	0x00000008
.L_27:


//--------------------- .nv.callgraph             --------------------------
	.section	.nv.callgraph,"",@"SHT_CUDA_CALLGRAPH"
	.align	4
	.sectionentsize	8
	.align		4
        /*0000*/ 	.word	0x00000000
	.align		4
        /*0004*/ 	.word	0xffffffff
	.align		4
        /*0008*/ 	.word	0x00000000
	.align		4
        /*000c*/ 	.word	0xfffffffe
	.align		4
        /*0010*/ 	.word	0x00000000
	.align		4
        /*0014*/ 	.word	0xfffffffd
	.align		4
        /*0018*/ 	.word	0x00000000
	.align		4
        /*001c*/ 	.word	0xfffffffc


//--------------------- .text.triton_poi_fused_add_addmm_mul_78 --------------------------
	.section	.text.triton_poi_fused_add_addmm_mul_78,"ax",@progbits
	.align	128
        .global         triton_poi_fused_add_addmm_mul_78
        .type           triton_poi_fused_add_addmm_mul_78,@function
        .size           triton_poi_fused_add_addmm_mul_78,(.L_x_1 - triton_poi_fused_add_addmm_mul_78)
        .other          triton_poi_fused_add_addmm_mul_78,@"STO_CUDA_ENTRY STV_DEFAULT"
triton_poi_fused_add_addmm_mul_78:
.text.triton_poi_fused_add_addmm_mul_78:
[----:B------:R-:W-:Y:S01]  /*0000*/  LDC R1, c[0x0][0x28] ;  /* 0x00000a00ff017b82 */ /* 0x000fe20000000800 */
[----:B------:R-:W1:Y:S07]  /*0010*/  S2R R0, SR_TID.X ;  /* 0x0000000000007919 */ /* 0x000e6e0000002100 */
[----:B------:R-:W2:Y:S01]  /*0020*/  LDC.64 R4, c[0x0][0x218] ;  /* 0x00008600ff047b82 */ /* 0x000ea20000000a00 */
[----:B------:R-:W-:Y:S01]  /*0030*/  ULDC.64 UR4, c[0x0][0x208] ;  /* 0x0000820000047ab9 */ /* 0x000fe20000000a00 */
[----:B------:R-:W3:Y:S06]  /*0040*/  S2R R3, SR_CTAID.X ;  /* 0x0000000000037919 */ /* 0x000eec0000002500 */
[----:B------:R-:W4:Y:S01]  /*0050*/  LDC.64 R6, c[0x0][0x210] ;  /* 0x00008400ff067b82 */ /* 0x000f220000000a00 */
[----:B-1----:R-:W-:-:S04]  /*0060*/  SHF.L.U32 R0, R0, 0x1, RZ ;  /* 0x0000000100007819 */ /* 0x002fc800000006ff */
[----:B------:R-:W-:-:S04]  /*0070*/  LOP3.LUT R0, R0, 0xfe, RZ, 0xc0, !PT ;  /* 0x000000fe00007812 */ /* 0x000fc800078ec0ff */
[----:B---3--:R-:W-:Y:S02]  /*0080*/  LEA R0, R3, R0, 0x8 ;  /* 0x0000000003007211 */ /* 0x008fe400078e40ff */
[----:B------:R-:W1:Y:S02]  /*0090*/  LDC.64 R2, c[0x0][0x220] ;  /* 0x00008800ff027b82 */ /* 0x000e640000000a00 */
[----:B------:R-:W-:Y:S01]  /*00a0*/  SHF.R.S32.HI R9, RZ, 0x1f, R0 ;  /* 0x0000001fff097819 */ /* 0x000fe20000011400 */
[----:B------:R-:W-:-:S03]  /*00b0*/  IMAD.HI R8, R0, 0x38e38e39, RZ ;  /* 0x38e38e3900087827 */ /* 0x000fc600078e02ff */
[----:B------:R-:W-:Y:S02]  /*00c0*/  LEA.HI R10, R9, R0, RZ, 0x9 ;  /* 0x00000000090a7211 */ /* 0x000fe400078f48ff */
[----:B------:R-:W-:Y:S02]  /*00d0*/  SHF.R.U32.HI R11, RZ, 0x1f, R8 ;  /* 0x0000001fff0b7819 */ /* 0x000fe40000011608 */
[----:B------:R-:W-:Y:S02]  /*00e0*/  LOP3.LUT R9, R10, 0xfffffe00, RZ, 0xc0, !PT ;  /* 0xfffffe000a097812 */ /* 0x000fe400078ec0ff */
[----:B------:R-:W-:Y:S02]  /*00f0*/  LEA.HI.SX32 R8, R8, R11, 0x15 ;  /* 0x0000000b08087211 */ /* 0x000fe400078faaff */
[----:B------:R-:W-:-:S05]  /*0100*/  IADD3 R9, R0, -R9, RZ ;  /* 0x8000000900097210 */ /* 0x000fca0007ffe0ff */
[----:B------:R-:W-:-:S04]  /*0110*/  IMAD R15, R8, 0x2400, R9 ;  /* 0x00002400080f7824 */ /* 0x000fc800078e0209 */
[----:B------:R-:W-:Y:S02]  /*0120*/  IMAD R11, R8, -0x2200, R15 ;  /* 0xffffde00080b7824 */ /* 0x000fe400078e020f */
[----:B-1----:R-:W-:-:S04]  /*0130*/  IMAD.WIDE R2, R9, 0x4, R2 ;  /* 0x0000000409027825 */ /* 0x002fc800078e0202 */
[----:B--2---:R-:W-:Y:S02]  /*0140*/  IMAD.WIDE R4, R11, 0x4, R4 ;  /* 0x000000040b047825 */ /* 0x004fe400078e0204 */
[----:B------:R-:W2:Y:S02]  /*0150*/  LDG.E.EL.64 R2, desc[UR4][R2.64] ;  /* 0x0000000402027981 */ /* 0x000ea4000c2e1b00 */
[--C-:B----4-:R-:W-:Y:S02]  /*0160*/  IMAD.WIDE R14, R15, 0x4, R6.reuse ;  /* 0x000000040f0e7825 */ /* 0x110fe400078e0206 */
[----:B------:R-:W2:Y:S02]  /*0170*/  LDG.E.EL.64 R4, desc[UR4][R4.64] ;  /* 0x0000000404047981 */ /* 0x000ea4000c2e1b00 */
[----:B------:R-:W-:Y:S02]  /*0180*/  IMAD.WIDE R6, R0, 0x4, R6 ;  /* 0x0000000400067825 */ /* 0x000fe400078e0206 */
[----:B------:R-:W3:Y:S04]  /*0190*/  LDG.E.EL.64 R8, desc[UR4][R14.64+0x4000] ;  /* 0x004000040e087981 */ /* 0x000ee8000c2e1b00 */
[----:B------:R-:W4:Y:S04]  /*01a0*/  LDG.E.64 R6, desc[UR4][R6.64] ;  /* 0x0000000406067981 */ /* 0x000f28000c1e1b00 */
[----:B------:R-:W4:Y:S01]  /*01b0*/  LDG.E.EL.64 R12, desc[UR4][R14.64+0x3800] ;  /* 0x003800040e0c7981 */ /* 0x000f22000c2e1b00 */
[----:B------:R-:W-:-:S02]  /*01c0*/  SHF.R.S32.HI R16, RZ, 0x9, R10 ;  /* 0x00000009ff107819 */ /* 0x000fc4000001140a */
[----:B------:R-:W1:Y:S03]  /*01d0*/  LDC.64 R10, c[0x0][0x228] ;  /* 0x00008a00ff0a7b82 */ /* 0x000e660000000a00 */
[----:B------:R-:W-:-:S05]  /*01e0*/  IMAD.HI R17, R16, 0x38e38e39, RZ ;  /* 0x38e38e3910117827 */ /* 0x000fca00078e02ff */
[----:B------:R-:W-:-:S04]  /*01f0*/  SHF.R.U32.HI R18, RZ, 0x1f, R17 ;  /* 0x0000001fff127819 */ /* 0x000fc80000011611 */
[----:B------:R-:W-:-:S05]  /*0200*/  LEA.HI.SX32 R17, R17, R18, 0x1e ;  /* 0x0000001211117211 */ /* 0x000fca00078ff2ff */
[----:B------:R-:W-:-:S05]  /*0210*/  IMAD R17, R17, -0x12, R16 ;  /* 0xffffffee11117824 */ /* 0x000fca00078e0210 */
[C---:B------:R-:W-:Y:S02]  /*0220*/  ISETP.NE.AND P0, PT, R17.reuse, 0x8, PT ;  /* 0x000000081100780c */ /* 0x040fe40003f05270 */
[----:B------:R-:W-:Y:S01]  /*0230*/  ISETP.NE.AND P1, PT, R17, 0x7, PT ;  /* 0x000000071100780c */ /* 0x000fe20003f25270 */
[----:B-1----:R-:W-:-:S04]  /*0240*/  IMAD.WIDE R10, R0, 0x4, R10 ;  /* 0x00000004000a7825 */ /* 0x002fc800078e020a */
[----:B--2---:R-:W-:Y:S01]  /*0250*/  FADD R19, R4, R2 ;  /* 0x0000000204137221 */ /* 0x004fe20000000000 */
[----:B------:R-:W-:-:S03]  /*0260*/  FADD R2, R5, R3 ;  /* 0x0000000305027221 */ /* 0x000fc60000000000 */
[----:B---3--:R-:W-:Y:S01]  /*0270*/  FADD R8, R8, R19 ;  /* 0x0000001308087221 */ /* 0x008fe20000000000 */
[----:B------:R-:W-:Y:S01]  /*0280*/  FADD R9, R9, R2 ;  /* 0x0000000209097221 */ /* 0x000fe20000000000 */
[----:B----4-:R-:W-:Y:S02]  /*0290*/  @P0 SEL R8, R12, R6, !P1 ;  /* 0x000000060c080207 */ /* 0x010fe40004800000 */
[----:B------:R-:W-:-:S05]  /*02a0*/  @P0 SEL R9, R13, R7, !P1 ;  /* 0x000000070d090207 */ /* 0x000fca0004800000 */
[----:B------:R-:W-:Y:S01]  /*02b0*/  STG.E.64 desc[UR4][R10.64], R8 ;  /* 0x000000080a007986 */ /* 0x000fe2000c101b04 */
[----:B------:R-:W-:Y:S05]  /*02c0*/  EXIT ;  /* 0x000000000000794d */ /* 0x000fea0003800000 */
.L_x_0:
[----:B------:R-:W-:-:S00]  /*02d0*/  BRA `(.L_x_0) ;  /* 0xfffffffc00fc7947 */ /* 0x000fc0000383ffff */
[----:B------:R-:W-:-:S00]  /*02e0*/  NOP ;  /* 0x0000000000007918 */ /* 0x000fc00000000000 */
        /* <DEDUP_REMOVED lines=9> */
.L_x_1:


//--------------------- .nv.constant0.triton_poi_fused_add_addmm_mul_78 --------------------------
	.section	.nv.constant0.triton_poi_fused_add_addmm_mul_78,"a",@progbits
	.sectionflags	@""
	.align	4
.nv.constant0.triton_poi_fused_add_addmm_mul_78:
	.zero		564
